//
// Generated by NVIDIA NVVM Compiler
//
// Compiler Build ID: CL-36424714
// Cuda compilation tools, release 13.0, V13.0.88
// Based on NVVM 20.0.0
//

.version 9.0
.target sm_100
.address_size 64

	// .globl	_Z20matrixMultiplyKernelPfS_ii

.visible .entry _Z20matrixMultiplyKernelPfS_ii(
	.param .u64 .ptr .align 1 _Z20matrixMultiplyKernelPfS_ii_param_0,
	.param .u64 .ptr .align 1 _Z20matrixMultiplyKernelPfS_ii_param_1,
	.param .u32 _Z20matrixMultiplyKernelPfS_ii_param_2,
	.param .u32 _Z20matrixMultiplyKernelPfS_ii_param_3
)
{
	.reg .pred 	%p<11>;
	.reg .b32 	%r<48>;
	.reg .b32 	%f<112>;
	.reg .b64 	%rd<40>;

	ld.param.u64 	%rd10, [_Z20matrixMultiplyKernelPfS_ii_param_0];
	ld.param.u64 	%rd9, [_Z20matrixMultiplyKernelPfS_ii_param_1];
	ld.param.u32 	%r25, [_Z20matrixMultiplyKernelPfS_ii_param_2];
	ld.param.u32 	%r26, [_Z20matrixMultiplyKernelPfS_ii_param_3];
	cvta.to.global.u64 	%rd1, %rd10;
	mov.u32 	%r27, %ctaid.y;
	mov.u32 	%r28, %ntid.y;
	mov.u32 	%r29, %tid.y;
	mad.lo.s32 	%r1, %r27, %r28, %r29;
	mov.u32 	%r30, %ctaid.x;
	mov.u32 	%r31, %ntid.x;
	mov.u32 	%r32, %tid.x;
	mad.lo.s32 	%r2, %r30, %r31, %r32;
	max.s32 	%r33, %r1, %r2;
	setp.ge.s32 	%p1, %r33, %r25;
	@%p1 bra 	$L__BB0_15;
	setp.lt.s32 	%p2, %r26, 1;
	mov.f32 	%f111, 0f00000000;
	@%p2 bra 	$L__BB0_14;
	mul.lo.s32 	%r3, %r26, %r1;
	mul.lo.s32 	%r4, %r26, %r2;
	and.b32  	%r5, %r26, 15;
	setp.lt.u32 	%p3, %r26, 16;
	mov.f32 	%f111, 0f00000000;
	mov.b32 	%r44, 0;
	@%p3 bra 	$L__BB0_5;
	and.b32  	%r44, %r26, 2147483632;
	neg.s32 	%r42, %r44;
	mul.wide.u32 	%rd11, %r3, 4;
	add.s64 	%rd3, %rd1, 32;
	add.s64 	%rd38, %rd3, %rd11;
	mov.f32 	%f111, 0f00000000;
	mov.u32 	%r41, %r4;
$L__BB0_4:
	.pragma "nounroll";
	mul.wide.s32 	%rd12, %r41, 4;
	add.s64 	%rd13, %rd3, %rd12;
	ld.global.f32 	%f18, [%rd38+-32];
	ld.global.f32 	%f19, [%rd13+-32];
	fma.rn.f32 	%f20, %f18, %f19, %f111;
	ld.global.f32 	%f21, [%rd38+-28];
	ld.global.f32 	%f22, [%rd13+-28];
	fma.rn.f32 	%f23, %f21, %f22, %f20;
	ld.global.f32 	%f24, [%rd38+-24];
	ld.global.f32 	%f25, [%rd13+-24];
	fma.rn.f32 	%f26, %f24, %f25, %f23;
	ld.global.f32 	%f27, [%rd38+-20];
	ld.global.f32 	%f28, [%rd13+-20];
	fma.rn.f32 	%f29, %f27, %f28, %f26;
	ld.global.f32 	%f30, [%rd38+-16];
	ld.global.f32 	%f31, [%rd13+-16];
	fma.rn.f32 	%f32, %f30, %f31, %f29;
	ld.global.f32 	%f33, [%rd38+-12];
	ld.global.f32 	%f34, [%rd13+-12];
	fma.rn.f32 	%f35, %f33, %f34, %f32;
	ld.global.f32 	%f36, [%rd38+-8];
	ld.global.f32 	%f37, [%rd13+-8];
	fma.rn.f32 	%f38, %f36, %f37, %f35;
	ld.global.f32 	%f39, [%rd38+-4];
	ld.global.f32 	%f40, [%rd13+-4];
	fma.rn.f32 	%f41, %f39, %f40, %f38;
	ld.global.f32 	%f42, [%rd38];
	ld.global.f32 	%f43, [%rd13];
	fma.rn.f32 	%f44, %f42, %f43, %f41;
	ld.global.f32 	%f45, [%rd38+4];
	ld.global.f32 	%f46, [%rd13+4];
	fma.rn.f32 	%f47, %f45, %f46, %f44;
	ld.global.f32 	%f48, [%rd38+8];
	ld.global.f32 	%f49, [%rd13+8];
	fma.rn.f32 	%f50, %f48, %f49, %f47;
	ld.global.f32 	%f51, [%rd38+12];
	ld.global.f32 	%f52, [%rd13+12];
	fma.rn.f32 	%f53, %f51, %f52, %f50;
	ld.global.f32 	%f54, [%rd38+16];
	ld.global.f32 	%f55, [%rd13+16];
	fma.rn.f32 	%f56, %f54, %f55, %f53;
	ld.global.f32 	%f57, [%rd38+20];
	ld.global.f32 	%f58, [%rd13+20];
	fma.rn.f32 	%f59, %f57, %f58, %f56;
	ld.global.f32 	%f60, [%rd38+24];
	ld.global.f32 	%f61, [%rd13+24];
	fma.rn.f32 	%f62, %f60, %f61, %f59;
	ld.global.f32 	%f63, [%rd38+28];
	ld.global.f32 	%f64, [%rd13+28];
	fma.rn.f32 	%f111, %f63, %f64, %f62;
	add.s32 	%r42, %r42, 16;
	add.s64 	%rd38, %rd38, 64;
	add.s32 	%r41, %r41, 16;
	setp.ne.s32 	%p4, %r42, 0;
	@%p4 bra 	$L__BB0_4;
$L__BB0_5:
	setp.eq.s32 	%p5, %r5, 0;
	@%p5 bra 	$L__BB0_14;
	and.b32  	%r13, %r26, 7;
	setp.lt.u32 	%p6, %r5, 8;
	@%p6 bra 	$L__BB0_8;
	add.s32 	%r35, %r44, %r3;
	mul.wide.u32 	%rd14, %r35, 4;
	add.s64 	%rd15, %rd1, %rd14;
	ld.global.f32 	%f66, [%rd15];
	add.s32 	%r36, %r44, %r4;
	mul.wide.s32 	%rd16, %r36, 4;
	add.s64 	%rd17, %rd1, %rd16;
	ld.global.f32 	%f67, [%rd17];
	fma.rn.f32 	%f68, %f66, %f67, %f111;
	cvt.u64.u32 	%rd18, %r3;
	cvt.u64.u32 	%rd19, %r44;
	add.s64 	%rd20, %rd19, %rd18;
	shl.b64 	%rd21, %rd20, 2;
	add.s64 	%rd22, %rd1, %rd21;
	ld.global.f32 	%f69, [%rd22+4];
	ld.global.f32 	%f70, [%rd17+4];
	fma.rn.f32 	%f71, %f69, %f70, %f68;
	ld.global.f32 	%f72, [%rd22+8];
	ld.global.f32 	%f73, [%rd17+8];
	fma.rn.f32 	%f74, %f72, %f73, %f71;
	ld.global.f32 	%f75, [%rd22+12];
	ld.global.f32 	%f76, [%rd17+12];
	fma.rn.f32 	%f77, %f75, %f76, %f74;
	ld.global.f32 	%f78, [%rd22+16];
	ld.global.f32 	%f79, [%rd17+16];
	fma.rn.f32 	%f80, %f78, %f79, %f77;
	ld.global.f32 	%f81, [%rd22+20];
	ld.global.f32 	%f82, [%rd17+20];
	fma.rn.f32 	%f83, %f81, %f82, %f80;
	ld.global.f32 	%f84, [%rd22+24];
	ld.global.f32 	%f85, [%rd17+24];
	fma.rn.f32 	%f86, %f84, %f85, %f83;
	ld.global.f32 	%f87, [%rd22+28];
	ld.global.f32 	%f88, [%rd17+28];
	fma.rn.f32 	%f111, %f87, %f88, %f86;
	add.s32 	%r44, %r44, 8;
$L__BB0_8:
	setp.eq.s32 	%p7, %r13, 0;
	@%p7 bra 	$L__BB0_14;
	and.b32  	%r16, %r26, 3;
	setp.lt.u32 	%p8, %r13, 4;
	@%p8 bra 	$L__BB0_11;
	add.s32 	%r37, %r44, %r3;
	mul.wide.u32 	%rd23, %r37, 4;
	add.s64 	%rd24, %rd1, %rd23;
	ld.global.f32 	%f90, [%rd24];
	add.s32 	%r38, %r44, %r4;
	mul.wide.s32 	%rd25, %r38, 4;
	add.s64 	%rd26, %rd1, %rd25;
	ld.global.f32 	%f91, [%rd26];
	fma.rn.f32 	%f92, %f90, %f91, %f111;
	cvt.u64.u32 	%rd27, %r3;
	cvt.u64.u32 	%rd28, %r44;
	add.s64 	%rd29, %rd28, %rd27;
	shl.b64 	%rd30, %rd29, 2;
	add.s64 	%rd31, %rd1, %rd30;
	ld.global.f32 	%f93, [%rd31+4];
	ld.global.f32 	%f94, [%rd26+4];
	fma.rn.f32 	%f95, %f93, %f94, %f92;
	ld.global.f32 	%f96, [%rd31+8];
	ld.global.f32 	%f97, [%rd26+8];
	fma.rn.f32 	%f98, %f96, %f97, %f95;
	ld.global.f32 	%f99, [%rd31+12];
	ld.global.f32 	%f100, [%rd26+12];
	fma.rn.f32 	%f111, %f99, %f100, %f98;
	add.s32 	%r44, %r44, 4;
$L__BB0_11:
	setp.eq.s32 	%p9, %r16, 0;
	@%p9 bra 	$L__BB0_14;
	add.s32 	%r47, %r44, %r4;
	add.s32 	%r39, %r44, %r3;
	mul.wide.u32 	%rd32, %r39, 4;
	add.s64 	%rd39, %rd1, %rd32;
	neg.s32 	%r46, %r16;
$L__BB0_13:
	.pragma "nounroll";
	mul.wide.s32 	%rd33, %r47, 4;
	add.s64 	%rd34, %rd1, %rd33;
	ld.global.f32 	%f101, [%rd39];
	ld.global.f32 	%f102, [%rd34];
	fma.rn.f32 	%f111, %f101, %f102, %f111;
	add.s32 	%r47, %r47, 1;
	add.s64 	%rd39, %rd39, 4;
	add.s32 	%r46, %r46, 1;
	setp.ne.s32 	%p10, %r46, 0;
	@%p10 bra 	$L__BB0_13;
$L__BB0_14:
	mad.lo.s32 	%r40, %r25, %r1, %r2;
	cvta.to.global.u64 	%rd35, %rd9;
	mul.wide.s32 	%rd36, %r40, 4;
	add.s64 	%rd37, %rd35, %rd36;
	st.global.f32 	[%rd37], %f111;
$L__BB0_15:
	ret;

}


// ===== COMPILED SASS (sm_100) =====

	.target	sm_100

	.elftype	@"ET_EXEC"


//--------------------- .note.nv.tkinfo           --------------------------
	.section	.note.nv.tkinfo,"",@"SHT_NOTE"
	.sectionflags	@"SHF_NOTE_NV_TKINFO"
	.tkinfo
        /*0018*/ 	.word	0x00000002
        /*0030*/ 	.string	""
        /*0030*/ 	.string	"ptxas"
        /*0030*/ 	.string	"Cuda compilation tools, release 13.0, V13.0.88"
        /*0030*/ 	.string	"Build cuda_13.0.r13.0/compiler.36424714_0"
        /*0030*/ 	.string	"-arch sm_100 -m 64 "



//--------------------- .note.nv.cuinfo           --------------------------
	.section	.note.nv.cuinfo,"",@"SHT_NOTE"
	.sectionflags	@"SHF_NOTE_NV_CUINFO"
        /*0018*/ 	.short	0x0002
        /*001a*/ 	.short	0x0064
        /*001c*/ 	.short	0x0082
	.zero		2


//--------------------- .nv.info                  --------------------------
	.section	.nv.info,"",@"SHT_CUDA_INFO"
	.align	4


	//----- nvinfo : EIATTR_REGCOUNT
	.align		4
        /*0000*/ 	.byte	0x04, 0x2f
        /*0002*/ 	.short	(.L_1 - .L_0)
	.align		4
.L_0:
        /*0004*/ 	.word	index@(_Z20matrixMultiplyKernelPfS_ii)
        /*0008*/ 	.word	0x00000020


	//----- nvinfo : EIATTR_FRAME_SIZE
	.align		4
.L_1:
        /*000c*/ 	.byte	0x04, 0x11
        /*000e*/ 	.short	(.L_3 - .L_2)
	.align		4
.L_2:
        /*0010*/ 	.word	index@(_Z20matrixMultiplyKernelPfS_ii)
        /*0014*/ 	.word	0x00000000


	//----- nvinfo : EIATTR_MIN_STACK_SIZE
	.align		4
.L_3:
        /*0018*/ 	.byte	0x04, 0x12
        /*001a*/ 	.short	(.L_5 - .L_4)
	.align		4
.L_4:
        /*001c*/ 	.word	index@(_Z20matrixMultiplyKernelPfS_ii)
        /*0020*/ 	.word	0x00000000
.L_5:


//--------------------- .nv.compat                --------------------------
	.section	.nv.compat,"",@"SHT_CUDA_COMPAT_INFO"
	.align	4
        /*0000*/ 	.byte	0x02, 0x09, 0x00, 0x00, 0x02, 0x02, 0x01, 0x00, 0x02, 0x05, 0x05, 0x00, 0x03, 0x07, 0x01, 0x01
        /*0010*/ 	.byte	0x02, 0x03, 0x00, 0x00, 0x02, 0x06, 0x01, 0x00, 0x04, 0x0b, 0x08, 0x00, 0x09, 0x00, 0x00, 0x00
        /*0020*/ 	.byte	0x00, 0x00, 0x00, 0x00


//--------------------- .nv.info._Z20matrixMultiplyKernelPfS_ii --------------------------
	.section	.nv.info._Z20matrixMultiplyKernelPfS_ii,"",@"SHT_CUDA_INFO"
	.sectionflags	@""
	.align	4


	//----- nvinfo : EIATTR_CUDA_API_VERSION
	.align		4
        /*0000*/ 	.byte	0x04, 0x37
        /*0002*/ 	.short	(.L_7 - .L_6)
.L_6:
        /*0004*/ 	.word	0x00000082


	//----- nvinfo : EIATTR_KPARAM_INFO
	.align		4
.L_7:
        /*0008*/ 	.byte	0x04, 0x17
        /*000a*/ 	.short	(.L_9 - .L_8)
.L_8:
        /*000c*/ 	.word	0x00000000
        /*0010*/ 	.short	0x0003
        /*0012*/ 	.short	0x0014
        /*0014*/ 	.byte	0x00, 0xf0, 0x11, 0x00


	//----- nvinfo : EIATTR_KPARAM_INFO
	.align		4
.L_9:
        /*0018*/ 	.byte	0x04, 0x17
        /*001a*/ 	.short	(.L_11 - .L_10)
.L_10:
        /*001c*/ 	.word	0x00000000
        /*0020*/ 	.short	0x0002
        /*0022*/ 	.short	0x0010
        /*0024*/ 	.byte	0x00, 0xf0, 0x11, 0x00


	//----- nvinfo : EIATTR_KPARAM_INFO
	.align		4
.L_11:
        /*0028*/ 	.byte	0x04, 0x17
        /*002a*/ 	.short	(.L_13 - .L_12)
.L_12:
        /*002c*/ 	.word	0x00000000
        /*0030*/ 	.short	0x0001
        /*0032*/ 	.short	0x0008
        /*0034*/ 	.byte	0x00, 0xf5, 0x21, 0x00


	//----- nvinfo : EIATTR_KPARAM_INFO
	.align		4
.L_13:
        /*0038*/ 	.byte	0x04, 0x17
        /*003a*/ 	.short	(.L_15 - .L_14)
.L_14:
        /*003c*/ 	.word	0x00000000
        /*0040*/ 	.short	0x0000
        /*0042*/ 	.short	0x0000
        /*0044*/ 	.byte	0x00, 0xf5, 0x21, 0x00


	//----- nvinfo : EIATTR_SPARSE_MMA_MASK
	.align		4
.L_15:
        /*0048*/ 	.byte	0x03, 0x50
        /*004a*/ 	.short	0x0000


	//----- nvinfo : EIATTR_MAXREG_COUNT
	.align		4
        /*004c*/ 	.byte	0x03, 0x1b
        /*004e*/ 	.short	0x00ff


	//----- nvinfo : EIATTR_MERCURY_ISA_VERSION
	.align		4
        /*0050*/ 	.byte	0x03, 0x5f
        /*0052*/ 	.short	0x0101


	//----- nvinfo : EIATTR_VRC_CTA_INIT_COUNT
	.align		4
        /*0054*/ 	.byte	0x02, 0x4a
	.zero		1
	.zero		1


	//----- nvinfo : EIATTR_EXIT_INSTR_OFFSETS
	.align		4
        /*0058*/ 	.byte	0x04, 0x1c
        /*005a*/ 	.short	(.L_17 - .L_16)


	//   ....[0]....
.L_16:
        /*005c*/ 	.word	0x000000c0


	//   ....[1]....
        /*0060*/ 	.word	0x00000b80


	//----- nvinfo : EIATTR_CBANK_PARAM_SIZE
	.align		4
.L_17:
        /*0064*/ 	.byte	0x03, 0x19
        /*0066*/ 	.short	0x0018


	//----- nvinfo : EIATTR_PARAM_CBANK
	.align		4
        /*0068*/ 	.byte	0x04, 0x0a
        /*006a*/ 	.short	(.L_19 - .L_18)
	.align		4
.L_18:
        /*006c*/ 	.word	index@(.nv.constant0._Z20matrixMultiplyKernelPfS_ii)
        /*0070*/ 	.short	0x0380
        /*0072*/ 	.short	0x0018


	//----- nvinfo : EIATTR_SW_WAR
	.align		4
.L_19:
        /*0074*/ 	.byte	0x04, 0x36
        /*0076*/ 	.short	(.L_21 - .L_20)
.L_20:
        /*0078*/ 	.word	0x00000008
.L_21:


//--------------------- .nv.callgraph             --------------------------
	.section	.nv.callgraph,"",@"SHT_CUDA_CALLGRAPH"
	.align	4
	.sectionentsize	8
	.align		4
        /*0000*/ 	.word	0x00000000
	.align		4
        /*0004*/ 	.word	0xffffffff
	.align		4
        /*0008*/ 	.word	0x00000000
	.align		4
        /*000c*/ 	.word	0xfffffffe
	.align		4
        /*0010*/ 	.word	0x00000000
	.align		4
        /*0014*/ 	.word	0xfffffffd
	.align		4
        /*0018*/ 	.word	0x00000000
	.align		4
        /*001c*/ 	.word	0xfffffffc


//--------------------- .text._Z20matrixMultiplyKernelPfS_ii --------------------------
	.section	.text._Z20matrixMultiplyKernelPfS_ii,"ax",@progbits
	.align	128
        .global         _Z20matrixMultiplyKernelPfS_ii
        .type           _Z20matrixMultiplyKernelPfS_ii,@function
        .size           _Z20matrixMultiplyKernelPfS_ii,(.L_x_7 - _Z20matrixMultiplyKernelPfS_ii)
        .other          _Z20matrixMultiplyKernelPfS_ii,@"STO_CUDA_ENTRY STV_DEFAULT"
_Z20matrixMultiplyKernelPfS_ii:
.text._Z20matrixMultiplyKernelPfS_ii:
[----:B------:R-:W-:Y:S01]  /*0000*/  LDC R1, c[0x0][0x37c] ;  /* 0x0000df00ff017b82 */ /* 0x000fe20000000800 */
[----:B------:R-:W0:Y:S07]  /*0010*/  S2R R3, SR_TID.Y ;  /* 0x0000000000037919 */ /* 0x000e2e0000002200 */
[----:B------:R-:W0:Y:S01]  /*0020*/  LDC R0, c[0x0][0x364] ;  /* 0x0000d900ff007b82 */ /* 0x000e220000000800 */
[----:B------:R-:W1:Y:S01]  /*0030*/  LDCU UR9, c[0x0][0x390] ;  /* 0x00007200ff0977ac */ /* 0x000e620008000800 */
[----:B------:R-:W2:Y:S06]  /*0040*/  S2R R2, SR_TID.X ;  /* 0x0000000000027919 */ /* 0x000eac0000002100 */
[----:B------:R-:W0:Y:S08]  /*0050*/  S2UR UR4, SR_CTAID.Y ;  /* 0x00000000000479c3 */ /* 0x000e300000002600 */
[----:B------:R-:W2:Y:S08]  /*0060*/  S2UR UR5, SR_CTAID.X ;  /* 0x00000000000579c3 */ /* 0x000eb00000002500 */
[----:B------:R-:W2:Y:S01]  /*0070*/  LDC R9, c[0x0][0x360] ;  /* 0x0000d800ff097b82 */ /* 0x000ea20000000800 */
[----:B0-----:R-:W-:-:S02]  /*0080*/  IMAD R0, R0, UR4, R3 ;  /* 0x0000000400007c24 */ /* 0x001fc4000f8e0203 */
[----:B--2---:R-:W-:-:S05]  /*0090*/  IMAD R9, R9, UR5, R2 ;  /* 0x0000000509097c24 */ /* 0x004fca000f8e0202 */
[----:B------:R-:W-:-:S04]  /*00a0*/  VIMNMX R2, PT, PT, R0, R9, !PT ;  /* 0x0000000900027248 */ /* 0x000fc80007fe0100 */
[----:B-1----:R-:W-:-:S13]  /*00b0*/  ISETP.GE.AND P0, PT, R2, UR9, PT ;  /* 0x0000000902007c0c */ /* 0x002fda000bf06270 */
[----:B------:R-:W-:Y:S05]  /*00c0*/  @P0 EXIT ;  /* 0x000000000000094d */ /* 0x000fea0003800000 */
[----:B------:R-:W0:Y:S01]  /*00d0*/  LDCU UR6, c[0x0][0x394] ;  /* 0x00007280ff0677ac */ /* 0x000e220008000800 */
[----:B------:R-:W-:Y:S01]  /*00e0*/  HFMA2 R10, -RZ, RZ, 0, 0 ;  /* 0x00000000ff0a7431 */ /* 0x000fe200000001ff */
[----:B------:R-:W1:Y:S01]  /*00f0*/  LDCU.64 UR10, c[0x0][0x358] ;  /* 0x00006b00ff0a77ac */ /* 0x000e620008000a00 */
[----:B0-----:R-:W-:-:S09]  /*0100*/  UISETP.GE.AND UP0, UPT, UR6, 0x1, UPT ;  /* 0x000000010600788c */ /* 0x001fd2000bf06270 */
[----:B-1----:R-:W-:Y:S05]  /*0110*/  BRA.U !UP0, `(.L_x_0) ;  /* 0x0000000908887547 */ /* 0x002fea000b800000 */
[----:B------:R-:W-:Y:S02]  /*0120*/  UISETP.GE.U32.AND UP1, UPT, UR6, 0x10, UPT ;  /* 0x000000100600788c */ /* 0x000fe4000bf26070 */
[----:B------:R-:W-:Y:S01]  /*0130*/  IMAD R13, R0, UR6, RZ ;  /* 0x00000006000d7c24 */ /* 0x000fe2000f8e02ff */
[----:B------:R-:W-:Y:S02]  /*0140*/  ULOP3.LUT UR7, UR6, 0xf, URZ, 0xc0, !UPT ;  /* 0x0000000f06077892 */ /* 0x000fe4000f8ec0ff */
[----:B------:R-:W-:Y:S01]  /*0150*/  IMAD R8, R9, UR6, RZ ;  /* 0x0000000609087c24 */ /* 0x000fe2000f8e02ff */
[----:B------:R-:W-:Y:S01]  /*0160*/  MOV R10, RZ ;  /* 0x000000ff000a7202 */ /* 0x000fe20000000f00 */
[----:B------:R-:W-:Y:S01]  /*0170*/  UMOV UR4, URZ ;  /* 0x000000ff00047c82 */ /* 0x000fe20008000000 */
[----:B------:R-:W-:Y:S01]  /*0180*/  UISETP.NE.AND UP0, UPT, UR7, URZ, UPT ;  /* 0x000000ff0700728c */ /* 0x000fe2000bf05270 */
[----:B------:R-:W-:Y:S10]  /*0190*/  BRA.U !UP1, `(.L_x_1) ;  /* 0x00000005090c7547 */ /* 0x000ff4000b800000 */
[----:B------:R-:W0:Y:S01]  /*01a0*/  LDCU.64 UR4, c[0x0][0x380] ;  /* 0x00007000ff0477ac */ /* 0x000e220008000a00 */
[----:B------:R-:W-:Y:S01]  /*01b0*/  HFMA2 R10, -RZ, RZ, 0, 0 ;  /* 0x00000000ff0a7431 */ /* 0x000fe200000001ff */
[----:B------:R-:W-:Y:S01]  /*01c0*/  MOV R11, R8 ;  /* 0x00000008000b7202 */ /* 0x000fe20000000f00 */
[----:B0-----:R-:W-:-:S04]  /*01d0*/  UIADD3 UR4, UP1, UPT, UR4, 0x20, URZ ;  /* 0x0000002004047890 */ /* 0x001fc8000ff3e0ff */
[----:B------:R-:W-:Y:S02]  /*01e0*/  UIADD3.X UR5, UPT, UPT, URZ, UR5, URZ, UP1, !UPT ;  /* 0x00000005ff057290 */ /* 0x000fe40008ffe4ff */
[----:B------:R-:W-:Y:S01]  /*01f0*/  MOV R2, UR4 ;  /* 0x0000000400027c02 */ /* 0x000fe20008000f00 */
[----:B------:R-:W-:-:S03]  /*0200*/  ULOP3.LUT UR4, UR6, 0x7ffffff0, URZ, 0xc0, !UPT ;  /* 0x7ffffff006047892 */ /* 0x000fc6000f8ec0ff */
[----:B------:R-:W-:Y:S01]  /*0210*/  MOV R3, UR5 ;  /* 0x0000000500037c02 */ /* 0x000fe20008000f00 */
[----:B------:R-:W-:Y:S02]  /*0220*/  UIADD3 UR5, UPT, UPT, -UR4, URZ, URZ ;  /* 0x000000ff04057290 */ /* 0x000fe4000fffe1ff */
[----:B------:R-:W-:-:S03]  /*0230*/  IMAD.WIDE.U32 R4, R13, 0x4, R2 ;  /* 0x000000040d047825 */ /* 0x000fc600078e0002 */
[----:B------:R-:W-:Y:S02]  /*0240*/  MOV R6, R4 ;  /* 0x0000000400067202 */ /* 0x000fe40000000f00 */
[----:B------:R-:W-:-:S07]  /*0250*/  MOV R7, R5 ;  /* 0x0000000500077202 */ /* 0x000fce0000000f00 */
.L_x_2:
[----:B------:R-:W-:Y:S01]  /*0260*/  IMAD.WIDE R4, R11, 0x4, R2 ;  /* 0x000000040b047825 */ /* 0x000fe200078e0202 */
[----:B------:R-:W2:Y:S04]  /*0270*/  LDG.E R15, desc[UR10][R6.64+-0x20] ;  /* 0xffffe00a060f7981 */ /* 0x000ea8000c1e1900 */
[----:B------:R-:W2:Y:S04]  /*0280*/  LDG.E R12, desc[UR10][R4.64+-0x20] ;  /* 0xffffe00a040c7981 */ /* 0x000ea8000c1e1900 */
[----:B------:R-:W3:Y:S04]  /*0290*/  LDG.E R27, desc[UR10][R6.64+-0x1c] ;  /* 0xffffe40a061b7981 */ /* 0x000ee8000c1e1900 */
[----:B------:R-:W3:Y:S04]  /*02a0*/  LDG.E R24, desc[UR10][R4.64+-0x1c] ;  /* 0xffffe40a04187981 */ /* 0x000ee8000c1e1900 */
[----:B------:R-:W4:Y:S04]  /*02b0*/  LDG.E R16, desc[UR10][R6.64+-0x18] ;  /* 0xffffe80a06107981 */ /* 0x000f28000c1e1900 */
[----:B------:R-:W4:Y:S04]  /*02c0*/  LDG.E R21, desc[UR10][R4.64+-0x18] ;  /* 0xffffe80a04157981 */ /* 0x000f28000c1e1900 */
[----:B------:R-:W5:Y:S04]  /*02d0*/  LDG.E R18, desc[UR10][R6.64+-0x14] ;  /* 0xffffec0a06127981 */ /* 0x000f68000c1e1900 */
[----:B------:R-:W5:Y:S04]  /*02e0*/  LDG.E R23, desc[UR10][R4.64+-0x14] ;  /* 0xffffec0a04177981 */ /* 0x000f68000c1e1900 */
[----:B------:R-:W5:Y:S04]  /*02f0*/  LDG.E R20, desc[UR10][R6.64+-0x10] ;  /* 0xfffff00a06147981 */ /* 0x000f68000c1e1900 */
[----:B------:R-:W5:Y:S04]  /*0300*/  LDG.E R25, desc[UR10][R4.64+-0x10] ;  /* 0xfffff00a04197981 */ /* 0x000f68000c1e1900 */
[----:B------:R-:W5:Y:S04]  /*0310*/  LDG.E R14, desc[UR10][R6.64+-0xc] ;  /* 0xfffff40a060e7981 */ /* 0x000f68000c1e1900 */
[----:B------:R-:W5:Y:S04]  /*0320*/  LDG.E R19, desc[UR10][R4.64+-0xc] ;  /* 0xfffff40a04137981 */ /* 0x000f68000c1e1900 */
[----:B------:R-:W5:Y:S04]  /*0330*/  LDG.E R17, desc[UR10][R4.64+-0x4] ;  /* 0xfffffc0a04117981 */ /* 0x000f68000c1e1900 */
[----:B------:R-:W5:Y:S01]  /*0340*/  LDG.E R29, desc[UR10][R4.64+0x1c] ;  /* 0x00001c0a041d7981 */ /* 0x000f62000c1e1900 */
[----:B--2---:R-:W-:-:S03]  /*0350*/  FFMA R22, R15, R12, R10 ;  /* 0x0000000c0f167223 */ /* 0x004fc6000000000a */
[----:B------:R-:W2:Y:S04]  /*0360*/  LDG.E R10, desc[UR10][R6.64+-0x8] ;  /* 0xfffff80a060a7981 */ /* 0x000ea8000c1e1900 */
[----:B------:R-:W2:Y:S04]  /*0370*/  LDG.E R15, desc[UR10][R4.64+-0x8] ;  /* 0xfffff80a040f7981 */ /* 0x000ea8000c1e1900 */
[----:B------:R-:W2:Y:S01]  /*0380*/  LDG.E R12, desc[UR10][R6.64+-0x4] ;  /* 0xfffffc0a060c7981 */ /* 0x000ea2000c1e1900 */
[----:B---3--:R-:W-:-:S03]  /*0390*/  FFMA R27, R27, R24, R22 ;  /* 0x000000181b1b7223 */ /* 0x008fc60000000016 */
[----:B------:R-:W3:Y:S01]  /*03a0*/  LDG.E R22, desc[UR10][R6.64+0x14] ;  /* 0x0000140a06167981 */ /* 0x000ee2000c1e1900 */
[----:B----4-:R-:W-:-:S03]  /*03b0*/  FFMA R27, R16, R21, R27 ;  /* 0x00000015101b7223 */ /* 0x010fc6000000001b */
[----:B------:R-:W4:Y:S04]  /*03c0*/  LDG.E R21, desc[UR10][R6.64] ;  /* 0x0000000a06157981 */ /* 0x000f28000c1e1900 */
[----:B------:R-:W4:Y:S01]  /*03d0*/  LDG.E R16, desc[UR10][R4.64] ;  /* 0x0000000a04107981 */ /* 0x000f22000c1e1900 */
[----:B-----5:R-:W-:-:S03]  /*03e0*/  FFMA R27, R18, R23, R27 ;  /* 0x00000017121b7223 */ /* 0x020fc6000000001b */
[----:B------:R-:W5:Y:S04]  /*03f0*/  LDG.E R18, desc[UR10][R6.64+0x4] ;  /* 0x0000040a06127981 */ /* 0x000f68000c1e1900 */
[----:B------:R-:W5:Y:S01]  /*0400*/  LDG.E R23, desc[UR10][R4.64+0x4] ;  /* 0x0000040a04177981 */ /* 0x000f62000c1e1900 */
[----:B------:R-:W-:-:S03]  /*0410*/  FFMA R27, R20, R25, R27 ;  /* 0x00000019141b7223 */ /* 0x000fc6000000001b */
[----:B------:R-:W3:Y:S04]  /*0420*/  LDG.E R20, desc[UR10][R6.64+0x8] ;  /* 0x0000080a06147981 */ /* 0x000ee8000c1e1900 */
[----:B------:R-:W3:Y:S01]  /*0430*/  LDG.E R25, desc[UR10][R4.64+0x8] ;  /* 0x0000080a04197981 */ /* 0x000ee2000c1e1900 */
[----:B------:R-:W-:-:S03]  /*0440*/  FFMA R27, R14, R19, R27 ;  /* 0x000000130e1b7223 */ /* 0x000fc6000000001b */
[----:B------:R-:W3:Y:S04]  /*0450*/  LDG.E R14, desc[UR10][R6.64+0xc] ;  /* 0x00000c0a060e7981 */ /* 0x000ee8000c1e1900 */
[----:B------:R-:W3:Y:S04]  /*0460*/  LDG.E R19, desc[UR10][R4.64+0xc] ;  /* 0x00000c0a04137981 */ /* 0x000ee8000c1e1900 */
[----:B------:R-:W3:Y:S01]  /*0470*/  LDG.E R24, desc[UR10][R6.64+0x1c] ;  /* 0x00001c0a06187981 */ /* 0x000ee2000c1e1900 */
[----:B--2---:R-:W-:-:S03]  /*0480*/  FFMA R27, R10, R15, R27 ;  /* 0x0000000f0a1b7223 */ /* 0x004fc6000000001b */
[----:B------:R-:W2:Y:S04]  /*0490*/  LDG.E R10, desc[UR10][R6.64+0x10] ;  /* 0x0000100a060a7981 */ /* 0x000ea8000c1e1900 */
[----:B------:R-:W2:Y:S01]  /*04a0*/  LDG.E R15, desc[UR10][R4.64+0x10] ;  /* 0x0000100a040f7981 */ /* 0x000ea2000c1e1900 */
[----:B------:R-:W-:-:S03]  /*04b0*/  FFMA R26, R12, R17, R27 ;  /* 0x000000110c1a7223 */ /* 0x000fc6000000001b */
[----:B------:R-:W2:Y:S04]  /*04c0*/  LDG.E R27, desc[UR10][R4.64+0x14] ;  /* 0x0000140a041b7981 */ /* 0x000ea8000c1e1900 */
[----:B------:R0:W2:Y:S04]  /*04d0*/  LDG.E R17, desc[UR10][R6.64+0x18] ;  /* 0x0000180a06117981 */ /* 0x0000a8000c1e1900 */
[----:B------:R-:W2:Y:S01]  /*04e0*/  LDG.E R12, desc[UR10][R4.64+0x18] ;  /* 0x0000180a040c7981 */ /* 0x000ea2000c1e1900 */
[----:B----4-:R-:W-:-:S04]  /*04f0*/  FFMA R21, R21, R16, R26 ;  /* 0x0000001015157223 */ /* 0x010fc8000000001a */
[----:B-----5:R-:W-:Y:S01]  /*0500*/  FFMA R21, R18, R23, R21 ;  /* 0x0000001712157223 */ /* 0x020fe20000000015 */
[----:B------:R-:W-:-:S03]  /*0510*/  UIADD3 UR5, UPT, UPT, UR5, 0x10, URZ ;  /* 0x0000001005057890 */ /* 0x000fc6000fffe0ff */
[----:B---3--:R-:W-:Y:S01]  /*0520*/  FFMA R21, R20, R25, R21 ;  /* 0x0000001914157223 */ /* 0x008fe20000000015 */
[----:B------:R-:W-:-:S03]  /*0530*/  UISETP.NE.AND UP1, UPT, UR5, URZ, UPT ;  /* 0x000000ff0500728c */ /* 0x000fc6000bf25270 */
[----:B------:R-:W-:Y:S01]  /*0540*/  FFMA R19, R14, R19, R21 ;  /* 0x000000130e137223 */ /* 0x000fe20000000015 */
[----:B0-----:R-:W-:Y:S02]  /*0550*/  IADD3 R6, P0, PT, R6, 0x40, RZ ;  /* 0x0000004006067810 */ /* 0x001fe40007f1e0ff */
[----:B------:R-:W-:Y:S02]  /*0560*/  IADD3 R11, PT, PT, R11, 0x10, RZ ;  /* 0x000000100b0b7810 */ /* 0x000fe40007ffe0ff */
[----:B------:R-:W-:Y:S01]  /*0570*/  IADD3.X R7, PT, PT, RZ, R7, RZ, P0, !PT ;  /* 0x00000007ff077210 */ /* 0x000fe200007fe4ff */
[----:B--2---:R-:W-:-:S04]  /*0580*/  FFMA R15, R10, R15, R19 ;  /* 0x0000000f0a0f7223 */ /* 0x004fc80000000013 */
[----:B------:R-:W-:-:S04]  /*0590*/  FFMA R22, R22, R27, R15 ;  /* 0x0000001b16167223 */ /* 0x000fc8000000000f */
[----:B------:R-:W-:-:S04]  /*05a0*/  FFMA R17, R17, R12, R22 ;  /* 0x0000000c11117223 */ /* 0x000fc80000000016 */
[----:B------:R-:W-:Y:S01]  /*05b0*/  FFMA R10, R24, R29, R17 ;  /* 0x0000001d180a7223 */ /* 0x000fe20000000011 */
[----:B------:R-:W-:Y:S06]  /*05c0*/  BRA.U UP1, `(.L_x_2) ;  /* 0xfffffffd01247547 */ /* 0x000fec000b83ffff */
.L_x_1:
[----:B------:R-:W-:Y:S05]  /*05d0*/  BRA.U !UP0, `(.L_x_0) ;  /* 0x0000000508587547 */ /* 0x000fea000b800000 */
[----:B------:R-:W-:Y:S02]  /*05e0*/  UISETP.GE.U32.AND UP0, UPT, UR7, 0x8, UPT ;  /* 0x000000080700788c */ /* 0x000fe4000bf06070 */
[----:B------:R-:W-:-:S04]  /*05f0*/  ULOP3.LUT UR8, UR6, 0x7, URZ, 0xc0, !UPT ;  /* 0x0000000706087892 */ /* 0x000fc8000f8ec0ff */
[----:B------:R-:W-:-:S03]  /*0600*/  UISETP.NE.AND UP1, UPT, UR8, URZ, UPT ;  /* 0x000000ff0800728c */ /* 0x000fc6000bf25270 */
[----:B------:R-:W-:Y:S08]  /*0610*/  BRA.U !UP0, `(.L_x_3) ;  /* 0x00000001088c7547 */ /* 0x000ff0000b800000 */
[----:B------:R-:W0:Y:S01]  /*0620*/  LDC.64 R4, c[0x0][0x380] ;  /* 0x0000e000ff047b82 */ /* 0x000e220000000a00 */
[----:B------:R-:W1:Y:S01]  /*0630*/  LDCU.64 UR12, c[0x0][0x380] ;  /* 0x00007000ff0c77ac */ /* 0x000e620008000a00 */
[C---:B------:R-:W-:Y:S02]  /*0640*/  IADD3 R7, PT, PT, R13.reuse, UR4, RZ ;  /* 0x000000040d077c10 */ /* 0x040fe4000fffe0ff */
[----:B------:R-:W-:Y:S02]  /*0650*/  IADD3 R11, P0, PT, R13, UR4, RZ ;  /* 0x000000040d0b7c10 */ /* 0x000fe4000ff1e0ff */
[----:B------:R-:W-:Y:S02]  /*0660*/  IADD3 R3, PT, PT, R8, UR4, RZ ;  /* 0x0000000408037c10 */ /* 0x000fe4000fffe0ff */
[----:B------:R-:W-:Y:S02]  /*0670*/  IADD3.X R12, PT, PT, RZ, RZ, RZ, P0, !PT ;  /* 0x000000ffff0c7210 */ /* 0x000fe400007fe4ff */
[----:B-1----:R-:W-:Y:S01]  /*0680*/  LEA R2, P0, R11, UR12, 0x2 ;  /* 0x0000000c0b027c11 */ /* 0x002fe2000f8010ff */
[----:B0-----:R-:W-:-:S04]  /*0690*/  IMAD.WIDE.U32 R6, R7, 0x4, R4 ;  /* 0x0000000407067825 */ /* 0x001fc800078e0004 */
[----:B------:R-:W-:Y:S01]  /*06a0*/  IMAD.WIDE R4, R3, 0x4, R4 ;  /* 0x0000000403047825 */ /* 0x000fe200078e0204 */
[----:B------:R-:W-:Y:S01]  /*06b0*/  LEA.HI.X R3, R11, UR13, R12, 0x2, P0 ;  /* 0x0000000d0b037c11 */ /* 0x000fe200080f140c */
        /* <DEDUP_REMOVED lines=16> */
[----:B------:R-:W-:Y:S01]  /*07c0*/  UIADD3 UR4, UPT, UPT, UR4, 0x8, URZ ;  /* 0x0000000804047890 */ /* 0x000fe2000fffe0ff */
[----:B--2---:R-:W-:-:S04]  /*07d0*/  FFMA R14, R17, R14, R10 ;  /* 0x0000000e110e7223 */ /* 0x004fc8000000000a */
[----:B---3--:R-:W-:-:S04]  /*07e0*/  FFMA R14, R19, R16, R14 ;  /* 0x00000010130e7223 */ /* 0x008fc8000000000e */
[----:B----4-:R-:W-:-:S04]  /*07f0*/  FFMA R14, R21, R18, R14 ;  /* 0x00000012150e7223 */ /* 0x010fc8000000000e */
[----:B-----5:R-:W-:-:S04]  /*0800*/  FFMA R14, R23, R20, R14 ;  /* 0x00000014170e7223 */ /* 0x020fc8000000000e */
[----:B------:R-:W-:-:S04]  /*0810*/  FFMA R25, R25, R22, R14 ;  /* 0x0000001619197223 */ /* 0x000fc8000000000e */
[----:B------:R-:W-:-:S04]  /*0820*/  FFMA R15, R12, R15, R25 ;  /* 0x0000000f0c0f7223 */ /* 0x000fc80000000019 */
[----:B------:R-:W-:-:S04]  /*0830*/  FFMA R6, R6, R7, R15 ;  /* 0x0000000706067223 */ /* 0x000fc8000000000f */
[----:B------:R-:W-:-:S07]  /*0840*/  FFMA R10, R11, R24, R6 ;  /* 0x000000180b0a7223 */ /* 0x000fce0000000006 */
.L_x_3:
        /* <DEDUP_REMOVED lines=22> */
[----:B------:R-:W5:Y:S01]  /*09b0*/  LDG.E R17, desc[UR10][R4.64+0xc] ;  /* 0x00000c0a04117981 */ /* 0x000f62000c1e1900 */
[----:B------:R-:W-:Y:S01]  /*09c0*/  UIADD3 UR4, UPT, UPT, UR4, 0x4, URZ ;  /* 0x0000000404047890 */ /* 0x000fe2000fffe0ff */
[----:B--2---:R-:W-:-:S04]  /*09d0*/  FFMA R11, R7, R11, R10 ;  /* 0x0000000b070b7223 */ /* 0x004fc8000000000a */
[----:B---3--:R-:W-:-:S04]  /*09e0*/  FFMA R11, R12, R14, R11 ;  /* 0x0000000e0c0b7223 */ /* 0x008fc8000000000b */
[----:B----4-:R-:W-:-:S04]  /*09f0*/  FFMA R11, R16, R15, R11 ;  /* 0x0000000f100b7223 */ /* 0x010fc8000000000b */
[----:B-----5:R-:W-:-:S07]  /*0a00*/  FFMA R10, R18, R17, R11 ;  /* 0x00000011120a7223 */ /* 0x020fce000000000b */
.L_x_4:
[----:B------:R-:W-:Y:S05]  /*0a10*/  BRA.U !UP1, `(.L_x_0) ;  /* 0x0000000109487547 */ /* 0x000fea000b800000 */
[----:B------:R-:W0:Y:S01]  /*0a20*/  LDC.64 R2, c[0x0][0x380] ;  /* 0x0000e000ff027b82 */ /* 0x000e220000000a00 */
[----:B------:R-:W-:Y:S01]  /*0a30*/  IADD3 R5, PT, PT, R13, UR4, RZ ;  /* 0x000000040d057c10 */ /* 0x000fe2000fffe0ff */
[----:B------:R-:W-:Y:S01]  /*0a40*/  UIADD3 UR5, UPT, UPT, -UR5, URZ, URZ ;  /* 0x000000ff05057290 */ /* 0x000fe2000fffe1ff */
[----:B------:R-:W-:-:S03]  /*0a50*/  IADD3 R11, PT, PT, R8, UR4, RZ ;  /* 0x00000004080b7c10 */ /* 0x000fc6000fffe0ff */
[----:B0-----:R-:W-:-:S03]  /*0a60*/  IMAD.WIDE.U32 R4, R5, 0x4, R2 ;  /* 0x0000000405047825 */ /* 0x001fc600078e0002 */
[----:B------:R-:W-:Y:S02]  /*0a70*/  MOV R6, R4 ;  /* 0x0000000400067202 */ /* 0x000fe40000000f00 */
[----:B------:R-:W-:-:S07]  /*0a80*/  MOV R13, R5 ;  /* 0x00000005000d7202 */ /* 0x000fce0000000f00 */
.L_x_5:
[----:B------:R-:W-:Y:S01]  /*0a90*/  IMAD.WIDE R4, R11, 0x4, R2 ;  /* 0x000000040b047825 */ /* 0x000fe200078e0202 */
[----:B------:R-:W-:-:S05]  /*0aa0*/  MOV R7, R13 ;  /* 0x0000000d00077202 */ /* 0x000fca0000000f00 */
[----:B------:R-:W2:Y:S04]  /*0ab0*/  LDG.E R4, desc[UR10][R4.64] ;  /* 0x0000000a04047981 */ /* 0x000ea8000c1e1900 */
[----:B------:R0:W2:Y:S01]  /*0ac0*/  LDG.E R7, desc[UR10][R6.64] ;  /* 0x0000000a06077981 */ /* 0x0000a2000c1e1900 */
[----:B------:R-:W-:Y:S01]  /*0ad0*/  UIADD3 UR5, UPT, UPT, UR5, 0x1, URZ ;  /* 0x0000000105057890 */ /* 0x000fe2000fffe0ff */
[----:B------:R-:W-:-:S03]  /*0ae0*/  IADD3 R11, PT, PT, R11, 0x1, RZ ;  /* 0x000000010b0b7810 */ /* 0x000fc60007ffe0ff */
[----:B------:R-:W-:Y:S01]  /*0af0*/  UISETP.NE.AND UP0, UPT, UR5, URZ, UPT ;  /* 0x000000ff0500728c */ /* 0x000fe2000bf05270 */
[----:B0-----:R-:W-:-:S04]  /*0b00*/  IADD3 R6, P0, PT, R6, 0x4, RZ ;  /* 0x0000000406067810 */ /* 0x001fc80007f1e0ff */
[----:B------:R-:W-:Y:S01]  /*0b10*/  IADD3.X R13, PT, PT, RZ, R13, RZ, P0, !PT ;  /* 0x0000000dff0d7210 */ /* 0x000fe200007fe4ff */
[----:B--2---:R-:W-:-:S03]  /*0b20*/  FFMA R10, R7, R4, R10 ;  /* 0x00000004070a7223 */ /* 0x004fc6000000000a */
[----:B------:R-:W-:Y:S05]  /*0b30*/  BRA.U UP0, `(.L_x_5) ;  /* 0xfffffffd00d47547 */ /* 0x000fea000b83ffff */
.L_x_0:
[----:B------:R-:W0:Y:S01]  /*0b40*/  LDC.64 R2, c[0x0][0x388] ;  /* 0x0000e200ff027b82 */ /* 0x000e220000000a00 */
[----:B------:R-:W-:-:S04]  /*0b50*/  IMAD R9, R0, UR9, R9 ;  /* 0x0000000900097c24 */ /* 0x000fc8000f8e0209 */
[----:B0-----:R-:W-:-:S05]  /*0b60*/  IMAD.WIDE R2, R9, 0x4, R2 ;  /* 0x0000000409027825 */ /* 0x001fca00078e0202 */
[----:B------:R-:W-:Y:S01]  /*0b70*/  STG.E desc[UR10][R2.64], R10 ;  /* 0x0000000a02007986 */ /* 0x000fe2000c10190a */
[----:B------:R-:W-:Y:S05]  /*0b80*/  EXIT ;  /* 0x000000000000794d */ /* 0x000fea0003800000 */
.L_x_6:
[----:B------:R-:W-:-:S00]  /*0b90*/  BRA `(.L_x_6) ;  /* 0xfffffffc00fc7947 */ /* 0x000fc0000383ffff */
[----:B------:R-:W-:-:S00]  /*0ba0*/  NOP ;  /* 0x0000000000007918 */ /* 0x000fc00000000000 */
        /* <DEDUP_REMOVED lines=13> */
.L_x_7:


//--------------------- .nv.shared.reserved.0     --------------------------
	.section	.nv.shared.reserved.0,"aw",@nobits
	.weak		__nv_reservedSMEM_offset_0_alias
	.size		__nv_reservedSMEM_offset_0_alias, 0, 64
	.other		__nv_reservedSMEM_offset_0_alias,@"STO_CUDA_RESERVED_SHARED STV_DEFAULT"
__nv_reservedSMEM_offset_0_alias:
	.zero		0
	.zero		64


//--------------------- .nv.constant0._Z20matrixMultiplyKernelPfS_ii --------------------------
	.section	.nv.constant0._Z20matrixMultiplyKernelPfS_ii,"a",@progbits
	.sectionflags	@""
	.align	4
.nv.constant0._Z20matrixMultiplyKernelPfS_ii:
	.zero		920


//--------------------- SYMBOLS --------------------------

	.type		.nv.reservedSmem.offset0,@object
	.size		.nv.reservedSmem.offset0,0x4
